//
// Generated by NVIDIA NVVM Compiler
//
// Compiler Build ID: CL-36424714
// Cuda compilation tools, release 13.0, V13.0.88
// Based on NVVM 20.0.0
//

.version 9.0
.target sm_100
.address_size 64

	// .globl	orteaf_embed_test_fill_kernel

.visible .entry orteaf_embed_test_fill_kernel(
	.param .u64 .ptr .align 1 orteaf_embed_test_fill_kernel_param_0,
	.param .f32 orteaf_embed_test_fill_kernel_param_1,
	.param .u32 orteaf_embed_test_fill_kernel_param_2
)
{
	.reg .pred 	%p<2>;
	.reg .b32 	%r<6>;
	.reg .b32 	%f<2>;
	.reg .b64 	%rd<5>;

	ld.param.u64 	%rd1, [orteaf_embed_test_fill_kernel_param_0];
	ld.param.f32 	%f1, [orteaf_embed_test_fill_kernel_param_1];
	ld.param.u32 	%r2, [orteaf_embed_test_fill_kernel_param_2];
	mov.u32 	%r3, %ctaid.x;
	mov.u32 	%r4, %ntid.x;
	mov.u32 	%r5, %tid.x;
	mad.lo.s32 	%r1, %r3, %r4, %r5;
	setp.ge.s32 	%p1, %r1, %r2;
	@%p1 bra 	$L__BB0_2;
	cvta.to.global.u64 	%rd2, %rd1;
	mul.wide.s32 	%rd3, %r1, 4;
	add.s64 	%rd4, %rd2, %rd3;
	st.global.f32 	[%rd4], %f1;
$L__BB0_2:
	ret;

}
	// .globl	orteaf_embed_test_scale_kernel
.visible .entry orteaf_embed_test_scale_kernel(
	.param .u64 .ptr .align 1 orteaf_embed_test_scale_kernel_param_0,
	.param .f32 orteaf_embed_test_scale_kernel_param_1,
	.param .u32 orteaf_embed_test_scale_kernel_param_2
)
{
	.reg .pred 	%p<2>;
	.reg .b32 	%r<6>;
	.reg .b32 	%f<4>;
	.reg .b64 	%rd<5>;

	ld.param.u64 	%rd1, [orteaf_embed_test_scale_kernel_param_0];
	ld.param.f32 	%f1, [orteaf_embed_test_scale_kernel_param_1];
	ld.param.u32 	%r2, [orteaf_embed_test_scale_kernel_param_2];
	mov.u32 	%r3, %ctaid.x;
	mov.u32 	%r4, %ntid.x;
	mov.u32 	%r5, %tid.x;
	mad.lo.s32 	%r1, %r3, %r4, %r5;
	setp.ge.s32 	%p1, %r1, %r2;
	@%p1 bra 	$L__BB1_2;
	cvta.to.global.u64 	%rd2, %rd1;
	mul.wide.s32 	%rd3, %r1, 4;
	add.s64 	%rd4, %rd2, %rd3;
	ld.global.f32 	%f2, [%rd4];
	mul.f32 	%f3, %f1, %f2;
	st.global.f32 	[%rd4], %f3;
$L__BB1_2:
	ret;

}


// ===== COMPILED SASS (sm_100) =====

	.target	sm_100

	.elftype	@"ET_EXEC"


//--------------------- .note.nv.tkinfo           --------------------------
	.section	.note.nv.tkinfo,"",@"SHT_NOTE"
	.sectionflags	@"SHF_NOTE_NV_TKINFO"
	.tkinfo
        /*0018*/ 	.word	0x00000002
        /*0030*/ 	.string	""
        /*0030*/ 	.string	"ptxas"
        /*0030*/ 	.string	"Cuda compilation tools, release 13.0, V13.0.88"
        /*0030*/ 	.string	"Build cuda_13.0.r13.0/compiler.36424714_0"
        /*0030*/ 	.string	"-arch sm_100 -m 64 "



//--------------------- .note.nv.cuinfo           --------------------------
	.section	.note.nv.cuinfo,"",@"SHT_NOTE"
	.sectionflags	@"SHF_NOTE_NV_CUINFO"
        /*0018*/ 	.short	0x0002
        /*001a*/ 	.short	0x0064
        /*001c*/ 	.short	0x0082
	.zero		2


//--------------------- .nv.info                  --------------------------
	.section	.nv.info,"",@"SHT_CUDA_INFO"
	.align	4


	//----- nvinfo : EIATTR_REGCOUNT
	.align		4
        /*0000*/ 	.byte	0x04, 0x2f
        /*0002*/ 	.short	(.L_1 - .L_0)
	.align		4
.L_0:
        /*0004*/ 	.word	index@(orteaf_embed_test_fill_kernel)
        /*0008*/ 	.word	0x0000000a


	//----- nvinfo : EIATTR_FRAME_SIZE
	.align		4
.L_1:
        /*000c*/ 	.byte	0x04, 0x11
        /*000e*/ 	.short	(.L_3 - .L_2)
	.align		4
.L_2:
        /*0010*/ 	.word	index@(orteaf_embed_test_fill_kernel)
        /*0014*/ 	.word	0x00000000


	//----- nvinfo : EIATTR_REGCOUNT
	.align		4
.L_3:
        /*0018*/ 	.byte	0x04, 0x2f
        /*001a*/ 	.short	(.L_5 - .L_4)
	.align		4
.L_4:
        /*001c*/ 	.word	index@(orteaf_embed_test_scale_kernel)
        /*0020*/ 	.word	0x00000008


	//----- nvinfo : EIATTR_FRAME_SIZE
	.align		4
.L_5:
        /*0024*/ 	.byte	0x04, 0x11
        /*0026*/ 	.short	(.L_7 - .L_6)
	.align		4
.L_6:
        /*0028*/ 	.word	index@(orteaf_embed_test_scale_kernel)
        /*002c*/ 	.word	0x00000000


	//----- nvinfo : EIATTR_MIN_STACK_SIZE
	.align		4
.L_7:
        /*0030*/ 	.byte	0x04, 0x12
        /*0032*/ 	.short	(.L_9 - .L_8)
	.align		4
.L_8:
        /*0034*/ 	.word	index@(orteaf_embed_test_scale_kernel)
        /*0038*/ 	.word	0x00000000


	//----- nvinfo : EIATTR_MIN_STACK_SIZE
	.align		4
.L_9:
        /*003c*/ 	.byte	0x04, 0x12
        /*003e*/ 	.short	(.L_11 - .L_10)
	.align		4
.L_10:
        /*0040*/ 	.word	index@(orteaf_embed_test_fill_kernel)
        /*0044*/ 	.word	0x00000000
.L_11:


//--------------------- .nv.compat                --------------------------
	.section	.nv.compat,"",@"SHT_CUDA_COMPAT_INFO"
	.align	4
        /*0000*/ 	.byte	0x02, 0x09, 0x00, 0x00, 0x02, 0x02, 0x01, 0x00, 0x02, 0x05, 0x05, 0x00, 0x03, 0x07, 0x01, 0x01
        /*0010*/ 	.byte	0x02, 0x03, 0x00, 0x00, 0x02, 0x06, 0x01, 0x00, 0x04, 0x0b, 0x08, 0x00, 0x09, 0x00, 0x00, 0x00
        /*0020*/ 	.byte	0x00, 0x00, 0x00, 0x00


//--------------------- .nv.info.orteaf_embed_test_scale_kernel --------------------------
	.section	.nv.info.orteaf_embed_test_scale_kernel,"",@"SHT_CUDA_INFO"
	.sectionflags	@""
	.align	4


	//----- nvinfo : EIATTR_CUDA_API_VERSION
	.align		4
        /*0000*/ 	.byte	0x04, 0x37
        /*0002*/ 	.short	(.L_13 - .L_12)
.L_12:
        /*0004*/ 	.word	0x00000082


	//----- nvinfo : EIATTR_KPARAM_INFO
	.align		4
.L_13:
        /*0008*/ 	.byte	0x04, 0x17
        /*000a*/ 	.short	(.L_15 - .L_14)
.L_14:
        /*000c*/ 	.word	0x00000000
        /*0010*/ 	.short	0x0002
        /*0012*/ 	.short	0x000c
        /*0014*/ 	.byte	0x00, 0xf0, 0x11, 0x00


	//----- nvinfo : EIATTR_KPARAM_INFO
	.align		4
.L_15:
        /*0018*/ 	.byte	0x04, 0x17
        /*001a*/ 	.short	(.L_17 - .L_16)
.L_16:
        /*001c*/ 	.word	0x00000000
        /*0020*/ 	.short	0x0001
        /*0022*/ 	.short	0x0008
        /*0024*/ 	.byte	0x00, 0xf0, 0x11, 0x00


	//----- nvinfo : EIATTR_KPARAM_INFO
	.align		4
.L_17:
        /*0028*/ 	.byte	0x04, 0x17
        /*002a*/ 	.short	(.L_19 - .L_18)
.L_18:
        /*002c*/ 	.word	0x00000000
        /*0030*/ 	.short	0x0000
        /*0032*/ 	.short	0x0000
        /*0034*/ 	.byte	0x00, 0xf5, 0x21, 0x00


	//----- nvinfo : EIATTR_SPARSE_MMA_MASK
	.align		4
.L_19:
        /*0038*/ 	.byte	0x03, 0x50
        /*003a*/ 	.short	0x0000


	//----- nvinfo : EIATTR_MAXREG_COUNT
	.align		4
        /*003c*/ 	.byte	0x03, 0x1b
        /*003e*/ 	.short	0x00ff


	//----- nvinfo : EIATTR_MERCURY_ISA_VERSION
	.align		4
        /*0040*/ 	.byte	0x03, 0x5f
        /*0042*/ 	.short	0x0101


	//----- nvinfo : EIATTR_VRC_CTA_INIT_COUNT
	.align		4
        /*0044*/ 	.byte	0x02, 0x4a
	.zero		1
	.zero		1


	//----- nvinfo : EIATTR_EXIT_INSTR_OFFSETS
	.align		4
        /*0048*/ 	.byte	0x04, 0x1c
        /*004a*/ 	.short	(.L_21 - .L_20)


	//   ....[0]....
.L_20:
        /*004c*/ 	.word	0x00000070


	//   ....[1]....
        /*0050*/ 	.word	0x000000f0


	//----- nvinfo : EIATTR_CBANK_PARAM_SIZE
	.align		4
.L_21:
        /*0054*/ 	.byte	0x03, 0x19
        /*0056*/ 	.short	0x0010


	//----- nvinfo : EIATTR_PARAM_CBANK
	.align		4
        /*0058*/ 	.byte	0x04, 0x0a
        /*005a*/ 	.short	(.L_23 - .L_22)
	.align		4
.L_22:
        /*005c*/ 	.word	index@(.nv.constant0.orteaf_embed_test_scale_kernel)
        /*0060*/ 	.short	0x0380
        /*0062*/ 	.short	0x0010


	//----- nvinfo : EIATTR_SW_WAR
	.align		4
.L_23:
        /*0064*/ 	.byte	0x04, 0x36
        /*0066*/ 	.short	(.L_25 - .L_24)
.L_24:
        /*0068*/ 	.word	0x00000008
.L_25:


//--------------------- .nv.info.orteaf_embed_test_fill_kernel --------------------------
	.section	.nv.info.orteaf_embed_test_fill_kernel,"",@"SHT_CUDA_INFO"
	.sectionflags	@""
	.align	4


	//----- nvinfo : EIATTR_CUDA_API_VERSION
	.align		4
        /*0000*/ 	.byte	0x04, 0x37
        /*0002*/ 	.short	(.L_27 - .L_26)
.L_26:
        /*0004*/ 	.word	0x00000082


	//----- nvinfo : EIATTR_KPARAM_INFO
	.align		4
.L_27:
        /*0008*/ 	.byte	0x04, 0x17
        /*000a*/ 	.short	(.L_29 - .L_28)
.L_28:
        /*000c*/ 	.word	0x00000000
        /*0010*/ 	.short	0x0002
        /*0012*/ 	.short	0x000c
        /*0014*/ 	.byte	0x00, 0xf0, 0x11, 0x00


	//----- nvinfo : EIATTR_KPARAM_INFO
	.align		4
.L_29:
        /*0018*/ 	.byte	0x04, 0x17
        /*001a*/ 	.short	(.L_31 - .L_30)
.L_30:
        /*001c*/ 	.word	0x00000000
        /*0020*/ 	.short	0x0001
        /*0022*/ 	.short	0x0008
        /*0024*/ 	.byte	0x00, 0xf0, 0x11, 0x00


	//----- nvinfo : EIATTR_KPARAM_INFO
	.align		4
.L_31:
        /*0028*/ 	.byte	0x04, 0x17
        /*002a*/ 	.short	(.L_33 - .L_32)
.L_32:
        /*002c*/ 	.word	0x00000000
        /*0030*/ 	.short	0x0000
        /*0032*/ 	.short	0x0000
        /*0034*/ 	.byte	0x00, 0xf5, 0x21, 0x00


	//----- nvinfo : EIATTR_SPARSE_MMA_MASK
	.align		4
.L_33:
        /*0038*/ 	.byte	0x03, 0x50
        /*003a*/ 	.short	0x0000


	//----- nvinfo : EIATTR_MAXREG_COUNT
	.align		4
        /*003c*/ 	.byte	0x03, 0x1b
        /*003e*/ 	.short	0x00ff


	//----- nvinfo : EIATTR_MERCURY_ISA_VERSION
	.align		4
        /*0040*/ 	.byte	0x03, 0x5f
        /*0042*/ 	.short	0x0101


	//----- nvinfo : EIATTR_VRC_CTA_INIT_COUNT
	.align		4
        /*0044*/ 	.byte	0x02, 0x4a
	.zero		1
	.zero		1


	//----- nvinfo : EIATTR_EXIT_INSTR_OFFSETS
	.align		4
        /*0048*/ 	.byte	0x04, 0x1c
        /*004a*/ 	.short	(.L_35 - .L_34)


	//   ....[0]....
.L_34:
        /*004c*/ 	.word	0x00000070


	//   ....[1]....
        /*0050*/ 	.word	0x000000d0


	//----- nvinfo : EIATTR_CBANK_PARAM_SIZE
	.align		4
.L_35:
        /*0054*/ 	.byte	0x03, 0x19
        /*0056*/ 	.short	0x0010


	//----- nvinfo : EIATTR_PARAM_CBANK
	.align		4
        /*0058*/ 	.byte	0x04, 0x0a
        /*005a*/ 	.short	(.L_37 - .L_36)
	.align		4
.L_36:
        /*005c*/ 	.word	index@(.nv.constant0.orteaf_embed_test_fill_kernel)
        /*0060*/ 	.short	0x0380
        /*0062*/ 	.short	0x0010


	//----- nvinfo : EIATTR_SW_WAR
	.align		4
.L_37:
        /*0064*/ 	.byte	0x04, 0x36
        /*0066*/ 	.short	(.L_39 - .L_38)
.L_38:
        /*0068*/ 	.word	0x00000008
.L_39:


//--------------------- .nv.callgraph             --------------------------
	.section	.nv.callgraph,"",@"SHT_CUDA_CALLGRAPH"
	.align	4
	.sectionentsize	8
	.align		4
        /*0000*/ 	.word	0x00000000
	.align		4
        /*0004*/ 	.word	0xffffffff
	.align		4
        /*0008*/ 	.word	0x00000000
	.align		4
        /*000c*/ 	.word	0xfffffffe
	.align		4
        /*0010*/ 	.word	0x00000000
	.align		4
        /*0014*/ 	.word	0xfffffffd
	.align		4
        /*0018*/ 	.word	0x00000000
	.align		4
        /*001c*/ 	.word	0xfffffffc


//--------------------- .text.orteaf_embed_test_scale_kernel --------------------------
	.section	.text.orteaf_embed_test_scale_kernel,"ax",@progbits
	.align	128
        .global         orteaf_embed_test_scale_kernel
        .type           orteaf_embed_test_scale_kernel,@function
        .size           orteaf_embed_test_scale_kernel,(.L_x_2 - orteaf_embed_test_scale_kernel)
        .other          orteaf_embed_test_scale_kernel,@"STO_CUDA_ENTRY STV_DEFAULT"
orteaf_embed_test_scale_kernel:
.text.orteaf_embed_test_scale_kernel:
[----:B------:R-:W-:Y:S01]  /*0000*/  LDC R1, c[0x0][0x37c] ;  /* 0x0000df00ff017b82 */ /* 0x000fe20000000800 */
[----:B------:R-:W0:Y:S07]  /*0010*/  S2R R0, SR_TID.X ;  /* 0x0000000000007919 */ /* 0x000e2e0000002100 */
[----:B------:R-:W0:Y:S01]  /*0020*/  S2UR UR4, SR_CTAID.X ;  /* 0x00000000000479c3 */ /* 0x000e220000002500 */
[----:B------:R-:W1:Y:S07]  /*0030*/  LDCU UR5, c[0x0][0x38c] ;  /* 0x00007180ff0577ac */ /* 0x000e6e0008000800 */
[----:B------:R-:W0:Y:S02]  /*0040*/  LDC R5, c[0x0][0x360] ;  /* 0x0000d800ff057b82 */ /* 0x000e240000000800 */
[----:B0-----:R-:W-:-:S05]  /*0050*/  IMAD R5, R5, UR4, R0 ;  /* 0x0000000405057c24 */ /* 0x001fca000f8e0200 */
[----:B-1----:R-:W-:-:S13]  /*0060*/  ISETP.GE.AND P0, PT, R5, UR5, PT ;  /* 0x0000000505007c0c */ /* 0x002fda000bf06270 */
[----:B------:R-:W-:Y:S05]  /*0070*/  @P0 EXIT ;  /* 0x000000000000094d */ /* 0x000fea0003800000 */
[----:B------:R-:W0:Y:S01]  /*0080*/  LDC.64 R2, c[0x0][0x380] ;  /* 0x0000e000ff027b82 */ /* 0x000e220000000a00 */
[----:B------:R-:W1:Y:S01]  /*0090*/  LDCU.64 UR4, c[0x0][0x358] ;  /* 0x00006b00ff0477ac */ /* 0x000e620008000a00 */
[----:B------:R-:W2:Y:S01]  /*00a0*/  LDCU UR6, c[0x0][0x388] ;  /* 0x00007100ff0677ac */ /* 0x000ea20008000800 */
[----:B0-----:R-:W-:-:S05]  /*00b0*/  IMAD.WIDE R2, R5, 0x4, R2 ;  /* 0x0000000405027825 */ /* 0x001fca00078e0202 */
[----:B-1----:R-:W2:Y:S02]  /*00c0*/  LDG.E R0, desc[UR4][R2.64] ;  /* 0x0000000402007981 */ /* 0x002ea4000c1e1900 */
[----:B--2---:R-:W-:-:S05]  /*00d0*/  FMUL R5, R0, UR6 ;  /* 0x0000000600057c20 */ /* 0x004fca0008400000 */
[----:B------:R-:W-:Y:S01]  /*00e0*/  STG.E desc[UR4][R2.64], R5 ;  /* 0x0000000502007986 */ /* 0x000fe2000c101904 */
[----:B------:R-:W-:Y:S05]  /*00f0*/  EXIT ;  /* 0x000000000000794d */ /* 0x000fea0003800000 */
.L_x_0:
[----:B------:R-:W-:-:S00]  /*0100*/  BRA `(.L_x_0) ;  /* 0xfffffffc00fc7947 */ /* 0x000fc0000383ffff */
[----:B------:R-:W-:-:S00]  /*0110*/  NOP ;  /* 0x0000000000007918 */ /* 0x000fc00000000000 */
        /* <DEDUP_REMOVED lines=14> */
.L_x_2:


//--------------------- .text.orteaf_embed_test_fill_kernel --------------------------
	.section	.text.orteaf_embed_test_fill_kernel,"ax",@progbits
	.align	128
        .global         orteaf_embed_test_fill_kernel
        .type           orteaf_embed_test_fill_kernel,@function
        .size           orteaf_embed_test_fill_kernel,(.L_x_3 - orteaf_embed_test_fill_kernel)
        .other          orteaf_embed_test_fill_kernel,@"STO_CUDA_ENTRY STV_DEFAULT"
orteaf_embed_test_fill_kernel:
.text.orteaf_embed_test_fill_kernel:
        /* <DEDUP_REMOVED lines=9> */
[----:B------:R-:W1:Y:S07]  /*0090*/  LDCU.64 UR4, c[0x0][0x358] ;  /* 0x00006b00ff0477ac */ /* 0x000e6e0008000a00 */
[----:B------:R-:W1:Y:S01]  /*00a0*/  LDC R7, c[0x0][0x388] ;  /* 0x0000e200ff077b82 */ /* 0x000e620000000800 */
[----:B0-----:R-:W-:-:S05]  /*00b0*/  IMAD.WIDE R2, R5, 0x4, R2 ;  /* 0x0000000405027825 */ /* 0x001fca00078e0202 */
[----:B-1----:R-:W-:Y:S01]  /*00c0*/  STG.E desc[UR4][R2.64], R7 ;  /* 0x0000000702007986 */ /* 0x002fe2000c101904 */
[----:B------:R-:W-:Y:S05]  /*00d0*/  EXIT ;  /* 0x000000000000794d */ /* 0x000fea0003800000 */
.L_x_1:
        /* <DEDUP_REMOVED lines=10> */
.L_x_3:


//--------------------- .nv.shared.reserved.0     --------------------------
	.section	.nv.shared.reserved.0,"aw",@nobits
	.weak		__nv_reservedSMEM_offset_0_alias
	.size		__nv_reservedSMEM_offset_0_alias, 0, 64
	.other		__nv_reservedSMEM_offset_0_alias,@"STO_CUDA_RESERVED_SHARED STV_DEFAULT"
__nv_reservedSMEM_offset_0_alias:
	.zero		0
	.zero		64


//--------------------- .nv.constant0.orteaf_embed_test_scale_kernel --------------------------
	.section	.nv.constant0.orteaf_embed_test_scale_kernel,"a",@progbits
	.sectionflags	@""
	.align	4
.nv.constant0.orteaf_embed_test_scale_kernel:
	.zero		912


//--------------------- .nv.constant0.orteaf_embed_test_fill_kernel --------------------------
	.section	.nv.constant0.orteaf_embed_test_fill_kernel,"a",@progbits
	.sectionflags	@""
	.align	4
.nv.constant0.orteaf_embed_test_fill_kernel:
	.zero		912


//--------------------- SYMBOLS --------------------------

	.type		.nv.reservedSmem.offset0,@object
	.size		.nv.reservedSmem.offset0,0x4
